	.headerflags	@"EF_CUDA_TEXMODE_UNIFIED EF_CUDA_64BIT_ADDRESS EF_CUDA_ACCELERATORS EF_CUDA_SM90 EF_CUDA_VIRTUAL_SM(EF_CUDA_SM90)"
	.elftype	@"ET_EXEC"


//--------------------- .nv.info                  --------------------------
	.section	.nv.info,"",@"SHT_CUDA_INFO"
	.align	4


	//----- nvinfo : EIATTR_REGCOUNT
	.align		4
        /*0000*/ 	.byte	0x04, 0x2f
        /*0002*/ 	.short	(.L_3 - .L_2)
	.align		4
.L_2:
        /*0004*/ 	.word	index@(triton_poi_fused__native_batch_norm_legit_no_training_relu_5)
        /*0008*/ 	.word	0x00000010


	//----- nvinfo : EIATTR_MIN_STACK_SIZE
	.align		4
.L_3:
        /*000c*/ 	.byte	0x04, 0x12
        /*000e*/ 	.short	(.L_5 - .L_4)
	.align		4
.L_4:
        /*0010*/ 	.word	index@(triton_poi_fused__native_batch_norm_legit_no_training_relu_5)
        /*0014*/ 	.word	0x00000000


	//----- nvinfo : EIATTR_FRAME_SIZE
	.align		4
.L_5:
        /*0018*/ 	.byte	0x04, 0x11
        /*001a*/ 	.short	(.L_7 - .L_6)
	.align		4
.L_6:
        /*001c*/ 	.word	index@(triton_poi_fused__native_batch_norm_legit_no_training_relu_5)
        /*0020*/ 	.word	0x00000000


	//----- nvinfo : EIATTR_MIN_STACK_SIZE
	.align		4
.L_7:
        /*0024*/ 	.byte	0x04, 0x12
        /*0026*/ 	.short	(.L_9 - .L_8)
	.align		4
.L_8:
        /*0028*/ 	.word	index@(triton_poi_fused__native_batch_norm_legit_no_training_relu_5)
        /*002c*/ 	.word	0x00000000
.L_9:


//--------------------- .nv.info.triton_poi_fused__native_batch_norm_legit_no_training_relu_5 --------------------------
	.section	.nv.info.triton_poi_fused__native_batch_norm_legit_no_training_relu_5,"",@"SHT_CUDA_INFO"
	.sectionflags	@""
	.align	4


	//----- nvinfo : EIATTR_CUDA_API_VERSION
	.align		4
        /*0000*/ 	.byte	0x04, 0x37
        /*0002*/ 	.short	(.L_11 - .L_10)
.L_10:
        /*0004*/ 	.word	0x0000007c


	//----- nvinfo : EIATTR_KPARAM_INFO
	.align		4
.L_11:
        /*0008*/ 	.byte	0x04, 0x17
        /*000a*/ 	.short	(.L_13 - .L_12)
.L_12:
        /*000c*/ 	.word	0x00000000
        /*0010*/ 	.short	0x0006
        /*0012*/ 	.short	0x0030
        /*0014*/ 	.byte	0x00, 0xf0, 0x11, 0x00


	//----- nvinfo : EIATTR_KPARAM_INFO
	.align		4
.L_13:
        /*0018*/ 	.byte	0x04, 0x17
        /*001a*/ 	.short	(.L_15 - .L_14)
.L_14:
        /*001c*/ 	.word	0x00000000
        /*0020*/ 	.short	0x0005
        /*0022*/ 	.short	0x0028
        /*0024*/ 	.byte	0x00, 0xf4, 0x21, 0x00


	//----- nvinfo : EIATTR_KPARAM_INFO
	.align		4
.L_15:
        /*0028*/ 	.byte	0x04, 0x17
        /*002a*/ 	.short	(.L_17 - .L_16)
.L_16:
        /*002c*/ 	.word	0x00000000
        /*0030*/ 	.short	0x0004
        /*0032*/ 	.short	0x0020
        /*0034*/ 	.byte	0x00, 0xf4, 0x21, 0x00


	//----- nvinfo : EIATTR_KPARAM_INFO
	.align		4
.L_17:
        /*0038*/ 	.byte	0x04, 0x17
        /*003a*/ 	.short	(.L_19 - .L_18)
.L_18:
        /*003c*/ 	.word	0x00000000
        /*0040*/ 	.short	0x0003
        /*0042*/ 	.short	0x0018
        /*0044*/ 	.byte	0x00, 0xf4, 0x21, 0x00


	//----- nvinfo : EIATTR_KPARAM_INFO
	.align		4
.L_19:
        /*0048*/ 	.byte	0x04, 0x17
        /*004a*/ 	.short	(.L_21 - .L_20)
.L_20:
        /*004c*/ 	.word	0x00000000
        /*0050*/ 	.short	0x0002
        /*0052*/ 	.short	0x0010
        /*0054*/ 	.byte	0x00, 0xf4, 0x21, 0x00


	//----- nvinfo : EIATTR_KPARAM_INFO
	.align		4
.L_21:
        /*0058*/ 	.byte	0x04, 0x17
        /*005a*/ 	.short	(.L_23 - .L_22)
.L_22:
        /*005c*/ 	.word	0x00000000
        /*0060*/ 	.short	0x0001
        /*0062*/ 	.short	0x0008
        /*0064*/ 	.byte	0x00, 0xf4, 0x21, 0x00


	//----- nvinfo : EIATTR_KPARAM_INFO
	.align		4
.L_23:
        /*0068*/ 	.byte	0x04, 0x17
        /*006a*/ 	.short	(.L_25 - .L_24)
.L_24:
        /*006c*/ 	.word	0x00000000
        /*0070*/ 	.short	0x0000
        /*0072*/ 	.short	0x0000
        /*0074*/ 	.byte	0x00, 0xf4, 0x21, 0x00


	//----- nvinfo : EIATTR_SPARSE_MMA_MASK
	.align		4
.L_25:
        /*0078*/ 	.byte	0x03, 0x50
        /*007a*/ 	.short	0x0000


	//----- nvinfo : EIATTR_MAXREG_COUNT
	.align		4
        /*007c*/ 	.byte	0x03, 0x1b
        /*007e*/ 	.short	0x00ff


	//----- nvinfo : EIATTR_EXIT_INSTR_OFFSETS
	.align		4
        /*0080*/ 	.byte	0x04, 0x1c
        /*0082*/ 	.short	(.L_27 - .L_26)


	//   ....[0]....
.L_26:
        /*0084*/ 	.word	0x000002f0


	//----- nvinfo : EIATTR_REQNTID
	.align		4
.L_27:
        /*0088*/ 	.byte	0x04, 0x10
        /*008a*/ 	.short	(.L_29 - .L_28)
.L_28:
        /*008c*/ 	.word	0x00000080
        /*0090*/ 	.word	0x00000001
        /*0094*/ 	.word	0x00000001


	//----- nvinfo : EIATTR_CBANK_PARAM_SIZE
	.align		4
.L_29:
        /*0098*/ 	.byte	0x03, 0x19
        /*009a*/ 	.short	0x0034


	//----- nvinfo : EIATTR_PARAM_CBANK
	.align		4
        /*009c*/ 	.byte	0x04, 0x0a
        /*009e*/ 	.short	(.L_31 - .L_30)
	.align		4
.L_30:
        /*00a0*/ 	.word	index@(.nv.constant0.triton_poi_fused__native_batch_norm_legit_no_training_relu_5)
        /*00a4*/ 	.short	0x0210
        /*00a6*/ 	.short	0x0034


	//----- nvinfo : EIATTR_SW_WAR
	.align		4
.L_31:
        /*00a8*/ 	.byte	0x04, 0x36
        /*00aa*/ 	.short	(.L_33 - .L_32)
.L_32:
        /*00ac*/ 	.word	0x00000008
.L_33:


//--------------------- .nv.callgraph             --------------------------
	.section	.nv.callgraph,"",@"SHT_CUDA_CALLGRAPH"
	.align	4
	.sectionentsize	8
	.align		4
        /*0000*/ 	.word	0x00000000
	.align		4
        /*0004*/ 	.word	0xffffffff
	.align		4
        /*0008*/ 	.word	0x00000000
	.align		4
        /*000c*/ 	.word	0xfffffffe
	.align		4
        /*0010*/ 	.word	0x00000000
	.align		4
        /*0014*/ 	.word	0xfffffffd
	.align		4
        /*0018*/ 	.word	0x00000000
	.align		4
        /*001c*/ 	.word	0xfffffffc


//--------------------- .nv.constant4             --------------------------
	.section	.nv.constant4,"a",@progbits
	.align	8
	.align		8
.nv.constant4:
        /*0000*/ 	.dword	_$_str
	.align		8
        /*0008*/ 	.dword	_$_str_$_2


//--------------------- .text.triton_poi_fused__native_batch_norm_legit_no_training_relu_5 --------------------------
	.section	.text.triton_poi_fused__native_batch_norm_legit_no_training_relu_5,"ax",@progbits
	.align	128
        .global         triton_poi_fused__native_batch_norm_legit_no_training_relu_5
        .type           triton_poi_fused__native_batch_norm_legit_no_training_relu_5,@function
        .size           triton_poi_fused__native_batch_norm_legit_no_training_relu_5,(.L_x_1 - triton_poi_fused__native_batch_norm_legit_no_training_relu_5)
        .other          triton_poi_fused__native_batch_norm_legit_no_training_relu_5,@"STO_CUDA_ENTRY STV_DEFAULT"
triton_poi_fused__native_batch_norm_legit_no_training_relu_5:
.text.triton_poi_fused__native_batch_norm_legit_no_training_relu_5:
[----:B------:R-:W-:Y:S01]  /*0000*/  LDC R1, c[0x0][0x28] ;  /* 0x00000a00ff017b82 */ /* 0x000fe20000000800 */
[----:B------:R-:W1:Y:S07]  /*0010*/  S2R R0, SR_TID.X ;  /* 0x0000000000007919 */ /* 0x000e6e0000002100 */
[----:B------:R-:W2:Y:S01]  /*0020*/  LDC.64 R6, c[0x0][0x220] ;  /* 0x00008800ff067b82 */ /* 0x000ea20000000a00 */
[----:B------:R-:W-:Y:S01]  /*0030*/  ULDC.64 UR4, c[0x0][0x208] ;  /* 0x0000820000047ab9 */ /* 0x000fe20000000a00 */
[----:B------:R-:W3:Y:S06]  /*0040*/  S2R R3, SR_CTAID.X ;  /* 0x0000000000037919 */ /* 0x000eec0000002500 */
[----:B------:R-:W4:Y:S08]  /*0050*/  LDC.64 R4, c[0x0][0x218] ;  /* 0x00008600ff047b82 */ /* 0x000f300000000a00 */
[----:B------:R-:W5:Y:S08]  /*0060*/  LDC.64 R8, c[0x0][0x228] ;  /* 0x00008a00ff087b82 */ /* 0x000f700000000a00 */
[----:B------:R-:W5:Y:S01]  /*0070*/  LDC.64 R10, c[0x0][0x230] ;  /* 0x00008c00ff0a7b82 */ /* 0x000f620000000a00 */
[----:B-1----:R-:W-:-:S02]  /*0080*/  LOP3.LUT R0, R0, 0x7f, RZ, 0xc0, !PT ;  /* 0x0000007f00007812 */ /* 0x002fc400078ec0ff */
[----:B---3--:R-:W-:Y:S02]  /*0090*/  SHF.R.S32.HI R2, RZ, 0x18, R3 ;  /* 0x00000018ff027819 */ /* 0x008fe40000011403 */
[----:B------:R-:W-:Y:S02]  /*00a0*/  LEA R0, R3, R0, 0x7 ;  /* 0x0000000003007211 */ /* 0x000fe400078e38ff */
[----:B------:R-:W-:-:S04]  /*00b0*/  SGXT R3, R2, 0x1 ;  /* 0x000000010203781a */ /* 0x000fc80000000200 */
[----:B------:R-:W-:-:S04]  /*00c0*/  LEA.HI R3, R3, R0, RZ, 0x6 ;  /* 0x0000000003037211 */ /* 0x000fc800078f30ff */
[----:B------:R-:W-:-:S04]  /*00d0*/  SHF.R.S32.HI R3, RZ, 0x6, R3 ;  /* 0x00000006ff037819 */ /* 0x000fc80000011403 */
[----:B------:R-:W-:-:S04]  /*00e0*/  LEA.HI R2, R3, R3, RZ, 0x6 ;  /* 0x0000000303027211 */ /* 0x000fc800078f30ff */
[----:B------:R-:W-:-:S04]  /*00f0*/  LOP3.LUT R2, R2, 0xffffffc0, RZ, 0xc0, !PT ;  /* 0xffffffc002027812 */ /* 0x000fc800078ec0ff */
[----:B------:R-:W-:Y:S02]  /*0100*/  IADD3 R13, R3, -R2, RZ ;  /* 0x80000002030d7210 */ /* 0x000fe40007ffe0ff */
[----:B------:R-:W1:Y:S03]  /*0110*/  LDC.64 R2, c[0x0][0x210] ;  /* 0x00008400ff027b82 */ /* 0x000e660000000a00 */
[----:B--2---:R-:W-:-:S06]  /*0120*/  IMAD.WIDE R6, R13, 0x4, R6 ;  /* 0x000000040d067825 */ /* 0x004fcc00078e0206 */
[----:B------:R-:W2:Y:S01]  /*0130*/  LDG.E.EL R6, desc[UR4][R6.64] ;  /* 0x0000000406067981 */ /* 0x000ea2000c2e1900 */
[----:B----4-:R-:W-:-:S04]  /*0140*/  IMAD.WIDE R4, R13, 0x4, R4 ;  /* 0x000000040d047825 */ /* 0x010fc800078e0204 */
[C---:B-----5:R-:W-:Y:S02]  /*0150*/  IMAD.WIDE R8, R13.reuse, 0x4, R8 ;  /* 0x000000040d087825 */ /* 0x060fe400078e0208 */
[----:B------:R3:W4:Y:S02]  /*0160*/  LDG.E.EL R5, desc[UR4][R4.64] ;  /* 0x0000000404057981 */ /* 0x000724000c2e1900 */
[----:B0-----:R-:W-:Y:S02]  /*0170*/  IMAD.WIDE R10, R13, 0x4, R10 ;  /* 0x000000040d0a7825 */ /* 0x001fe400078e020a */
[----:B------:R-:W5:Y:S02]  /*0180*/  LDG.E.EL R8, desc[UR4][R8.64] ;  /* 0x0000000408087981 */ /* 0x000f64000c2e1900 */
[C---:B-1----:R-:W-:Y:S02]  /*0190*/  IMAD.WIDE R2, R0.reuse, 0x4, R2 ;  /* 0x0000000400027825 */ /* 0x042fe400078e0202 */
[----:B------:R-:W5:Y:S04]  /*01a0*/  LDG.E.EL R11, desc[UR4][R10.64] ;  /* 0x000000040a0b7981 */ /* 0x000f68000c2e1900 */
[----:B------:R0:W4:Y:S01]  /*01b0*/  LDG.E R12, desc[UR4][R2.64] ;  /* 0x00000004020c7981 */ /* 0x000122000c1e1900 */
[----:B---3--:R-:W-:Y:S01]  /*01c0*/  HFMA2.MMA R4, -RZ, RZ, 1.625, 0 ;  /* 0x3e800000ff047435 */ /* 0x008fe200000001ff */
[----:B0-----:R-:W0:Y:S02]  /*01d0*/  LDC.64 R2, c[0x0][0x238] ;  /* 0x00008e00ff027b82 */ /* 0x001e240000000a00 */
[----:B0-----:R-:W-:-:S04]  /*01e0*/  IMAD.WIDE R2, R0, 0x4, R2 ;  /* 0x0000000400027825 */ /* 0x001fc800078e0202 */
[----:B--2---:R-:W-:-:S04]  /*01f0*/  FADD R6, R6, 9.9999997473787516356e-06 ;  /* 0x3727c5ac06067421 */ /* 0x004fc80000000000 */
[----:B------:R-:W0:Y:S02]  /*0200*/  MUFU.SQRT R7, R6 ;  /* 0x0000000600077308 */ /* 0x000e240000002000 */
[C---:B0-----:R-:W-:Y:S02]  /*0210*/  FSETP.GT.AND P0, PT, R7.reuse, 8.50705917302346158658e+37, PT ;  /* 0x7e8000000700780b */ /* 0x041fe40003f04000 */
[----:B------:R-:W-:-:S11]  /*0220*/  FSETP.GEU.AND P1, PT, R7, 1.175494350822287508e-38, PT ;  /* 0x008000000700780b */ /* 0x000fd60003f2e000 */
[----:B------:R-:W-:-:S04]  /*0230*/  @P0 FMUL R7, R7, 0.25 ;  /* 0x3e80000007070820 */ /* 0x000fc80000400000 */
[----:B------:R-:W-:-:S06]  /*0240*/  @!P1 FMUL R7, R7, 16777216 ;  /* 0x4b80000007079820 */ /* 0x000fcc0000400000 */
[----:B------:R-:W0:Y:S01]  /*0250*/  MUFU.RCP R7, R7 ;  /* 0x0000000700077308 */ /* 0x000e220000001000 */
[----:B------:R-:W-:Y:S01]  /*0260*/  FSEL R4, R4, 1, P0 ;  /* 0x3f80000004047808 */ /* 0x000fe20000000000 */
[----:B----4-:R-:W-:-:S04]  /*0270*/  FADD R5, R12, -R5 ;  /* 0x800000050c057221 */ /* 0x010fc80000000000 */
[----:B------:R-:W-:-:S04]  /*0280*/  @!P1 FMUL R4, R4, 16777216 ;  /* 0x4b80000004049820 */ /* 0x000fc80000400000 */
[----:B0-----:R-:W-:-:S04]  /*0290*/  FMUL R4, R7, R4 ;  /* 0x0000000407047220 */ /* 0x001fc80000400000 */
[----:B------:R-:W-:-:S04]  /*02a0*/  FMUL R4, R5, R4 ;  /* 0x0000000405047220 */ /* 0x000fc80000400000 */
[----:B-----5:R-:W-:-:S05]  /*02b0*/  FFMA R4, R8, R4, R11 ;  /* 0x0000000408047223 */ /* 0x020fca000000000b */
[----:B------:R-:W-:-:S04]  /*02c0*/  FSETP.GEU.AND P0, PT, R4, RZ, PT ;  /* 0x000000ff0400720b */ /* 0x000fc80003f0e000 */
[----:B------:R-:W-:-:S05]  /*02d0*/  FSEL R5, R4, RZ, P0 ;  /* 0x000000ff04057208 */ /* 0x000fca0000000000 */
[----:B------:R-:W-:Y:S01]  /*02e0*/  STG.E desc[UR4][R2.64], R5 ;  /* 0x0000000502007986 */ /* 0x000fe2000c101904 */
[----:B------:R-:W-:Y:S05]  /*02f0*/  EXIT ;  /* 0x000000000000794d */ /* 0x000fea0003800000 */
.L_x_0:
[----:B------:R-:W-:-:S00]  /*0300*/  BRA `(.L_x_0) ;  /* 0xfffffffc00fc7947 */ /* 0x000fc0000383ffff */
[----:B------:R-:W-:-:S00]  /*0310*/  NOP ;  /* 0x0000000000007918 */ /* 0x000fc00000000000 */
        /* <DEDUP_REMOVED lines=14> */
.L_x_1:


//--------------------- .nv.global.init           --------------------------
	.section	.nv.global.init,"aw",@progbits
.nv.global.init:
	.type		_$_str,@object
	.size		_$_str,(_$_str_$_2 - _$_str)
_$_str:
        /*0000*/ 	.byte	0x5f, 0x5f, 0x43, 0x55, 0x44, 0x41, 0x5f, 0x46, 0x54, 0x5a, 0x00
	.type		_$_str_$_2,@object
	.size		_$_str_$_2,(.L_1 - _$_str_$_2)
_$_str_$_2:
        /*000b*/ 	.byte	0x5f, 0x5f, 0x43, 0x55, 0x44, 0x41, 0x5f, 0x50, 0x52, 0x45, 0x43, 0x5f, 0x53, 0x51, 0x52, 0x54
        /*001b*/ 	.byte	0x00
.L_1:


//--------------------- .nv.constant0.triton_poi_fused__native_batch_norm_legit_no_training_relu_5 --------------------------
	.section	.nv.constant0.triton_poi_fused__native_batch_norm_legit_no_training_relu_5,"a",@progbits
	.sectionflags	@""
	.align	4
.nv.constant0.triton_poi_fused__native_batch_norm_legit_no_training_relu_5:
	.zero		580
